	.headerflags	@"EF_CUDA_TEXMODE_UNIFIED EF_CUDA_64BIT_ADDRESS EF_CUDA_ACCELERATORS EF_CUDA_SM90 EF_CUDA_VIRTUAL_SM(EF_CUDA_SM90)"
	.elftype	@"ET_EXEC"


//--------------------- .nv.info                  --------------------------
	.section	.nv.info,"",@"SHT_CUDA_INFO"
	.align	4


	//----- nvinfo : EIATTR_REGCOUNT
	.align		4
        /*0000*/ 	.byte	0x04, 0x2f
        /*0002*/ 	.short	(.L_3 - .L_2)
	.align		4
.L_2:
        /*0004*/ 	.word	index@(triton_poi_fused__native_batch_norm_legit_no_training_mul_sigmoid_24)
        /*0008*/ 	.word	0x00000011


	//----- nvinfo : EIATTR_MIN_STACK_SIZE
	.align		4
.L_3:
        /*000c*/ 	.byte	0x04, 0x12
        /*000e*/ 	.short	(.L_5 - .L_4)
	.align		4
.L_4:
        /*0010*/ 	.word	index@(triton_poi_fused__native_batch_norm_legit_no_training_mul_sigmoid_24)
        /*0014*/ 	.word	0x00000000


	//----- nvinfo : EIATTR_FRAME_SIZE
	.align		4
.L_5:
        /*0018*/ 	.byte	0x04, 0x11
        /*001a*/ 	.short	(.L_7 - .L_6)
	.align		4
.L_6:
        /*001c*/ 	.word	index@(triton_poi_fused__native_batch_norm_legit_no_training_mul_sigmoid_24)
        /*0020*/ 	.word	0x00000000


	//----- nvinfo : EIATTR_MIN_STACK_SIZE
	.align		4
.L_7:
        /*0024*/ 	.byte	0x04, 0x12
        /*0026*/ 	.short	(.L_9 - .L_8)
	.align		4
.L_8:
        /*0028*/ 	.word	index@(triton_poi_fused__native_batch_norm_legit_no_training_mul_sigmoid_24)
        /*002c*/ 	.word	0x00000000
.L_9:


//--------------------- .nv.info.triton_poi_fused__native_batch_norm_legit_no_training_mul_sigmoid_24 --------------------------
	.section	.nv.info.triton_poi_fused__native_batch_norm_legit_no_training_mul_sigmoid_24,"",@"SHT_CUDA_INFO"
	.sectionflags	@""
	.align	4


	//----- nvinfo : EIATTR_CUDA_API_VERSION
	.align		4
        /*0000*/ 	.byte	0x04, 0x37
        /*0002*/ 	.short	(.L_11 - .L_10)
.L_10:
        /*0004*/ 	.word	0x0000007c


	//----- nvinfo : EIATTR_KPARAM_INFO
	.align		4
.L_11:
        /*0008*/ 	.byte	0x04, 0x17
        /*000a*/ 	.short	(.L_13 - .L_12)
.L_12:
        /*000c*/ 	.word	0x00000000
        /*0010*/ 	.short	0x0006
        /*0012*/ 	.short	0x0030
        /*0014*/ 	.byte	0x00, 0xf0, 0x11, 0x00


	//----- nvinfo : EIATTR_KPARAM_INFO
	.align		4
.L_13:
        /*0018*/ 	.byte	0x04, 0x17
        /*001a*/ 	.short	(.L_15 - .L_14)
.L_14:
        /*001c*/ 	.word	0x00000000
        /*0020*/ 	.short	0x0005
        /*0022*/ 	.short	0x0028
        /*0024*/ 	.byte	0x00, 0xf4, 0x21, 0x00


	//----- nvinfo : EIATTR_KPARAM_INFO
	.align		4
.L_15:
        /*0028*/ 	.byte	0x04, 0x17
        /*002a*/ 	.short	(.L_17 - .L_16)
.L_16:
        /*002c*/ 	.word	0x00000000
        /*0030*/ 	.short	0x0004
        /*0032*/ 	.short	0x0020
        /*0034*/ 	.byte	0x00, 0xf4, 0x21, 0x00


	//----- nvinfo : EIATTR_KPARAM_INFO
	.align		4
.L_17:
        /*0038*/ 	.byte	0x04, 0x17
        /*003a*/ 	.short	(.L_19 - .L_18)
.L_18:
        /*003c*/ 	.word	0x00000000
        /*0040*/ 	.short	0x0003
        /*0042*/ 	.short	0x0018
        /*0044*/ 	.byte	0x00, 0xf4, 0x21, 0x00


	//----- nvinfo : EIATTR_KPARAM_INFO
	.align		4
.L_19:
        /*0048*/ 	.byte	0x04, 0x17
        /*004a*/ 	.short	(.L_21 - .L_20)
.L_20:
        /*004c*/ 	.word	0x00000000
        /*0050*/ 	.short	0x0002
        /*0052*/ 	.short	0x0010
        /*0054*/ 	.byte	0x00, 0xf4, 0x21, 0x00


	//----- nvinfo : EIATTR_KPARAM_INFO
	.align		4
.L_21:
        /*0058*/ 	.byte	0x04, 0x17
        /*005a*/ 	.short	(.L_23 - .L_22)
.L_22:
        /*005c*/ 	.word	0x00000000
        /*0060*/ 	.short	0x0001
        /*0062*/ 	.short	0x0008
        /*0064*/ 	.byte	0x00, 0xf4, 0x21, 0x00


	//----- nvinfo : EIATTR_KPARAM_INFO
	.align		4
.L_23:
        /*0068*/ 	.byte	0x04, 0x17
        /*006a*/ 	.short	(.L_25 - .L_24)
.L_24:
        /*006c*/ 	.word	0x00000000
        /*0070*/ 	.short	0x0000
        /*0072*/ 	.short	0x0000
        /*0074*/ 	.byte	0x00, 0xf4, 0x21, 0x00


	//----- nvinfo : EIATTR_SPARSE_MMA_MASK
	.align		4
.L_25:
        /*0078*/ 	.byte	0x03, 0x50
        /*007a*/ 	.short	0x0000


	//----- nvinfo : EIATTR_MAXREG_COUNT
	.align		4
        /*007c*/ 	.byte	0x03, 0x1b
        /*007e*/ 	.short	0x00ff


	//----- nvinfo : EIATTR_EXIT_INSTR_OFFSETS
	.align		4
        /*0080*/ 	.byte	0x04, 0x1c
        /*0082*/ 	.short	(.L_27 - .L_26)


	//   ....[0]....
.L_26:
        /*0084*/ 	.word	0x00000520


	//----- nvinfo : EIATTR_REQNTID
	.align		4
.L_27:
        /*0088*/ 	.byte	0x04, 0x10
        /*008a*/ 	.short	(.L_29 - .L_28)
.L_28:
        /*008c*/ 	.word	0x00000080
        /*0090*/ 	.word	0x00000001
        /*0094*/ 	.word	0x00000001


	//----- nvinfo : EIATTR_CBANK_PARAM_SIZE
	.align		4
.L_29:
        /*0098*/ 	.byte	0x03, 0x19
        /*009a*/ 	.short	0x0034


	//----- nvinfo : EIATTR_PARAM_CBANK
	.align		4
        /*009c*/ 	.byte	0x04, 0x0a
        /*009e*/ 	.short	(.L_31 - .L_30)
	.align		4
.L_30:
        /*00a0*/ 	.word	index@(.nv.constant0.triton_poi_fused__native_batch_norm_legit_no_training_mul_sigmoid_24)
        /*00a4*/ 	.short	0x0210
        /*00a6*/ 	.short	0x0034


	//----- nvinfo : EIATTR_SW_WAR
	.align		4
.L_31:
        /*00a8*/ 	.byte	0x04, 0x36
        /*00aa*/ 	.short	(.L_33 - .L_32)
.L_32:
        /*00ac*/ 	.word	0x00000008
.L_33:


//--------------------- .nv.callgraph             --------------------------
	.section	.nv.callgraph,"",@"SHT_CUDA_CALLGRAPH"
	.align	4
	.sectionentsize	8
	.align		4
        /*0000*/ 	.word	0x00000000
	.align		4
        /*0004*/ 	.word	0xffffffff
	.align		4
        /*0008*/ 	.word	0x00000000
	.align		4
        /*000c*/ 	.word	0xfffffffe
	.align		4
        /*0010*/ 	.word	0x00000000
	.align		4
        /*0014*/ 	.word	0xfffffffd
	.align		4
        /*0018*/ 	.word	0x00000000
	.align		4
        /*001c*/ 	.word	0xfffffffc


//--------------------- .nv.constant4             --------------------------
	.section	.nv.constant4,"a",@progbits
	.align	8
	.align		8
.nv.constant4:
        /*0000*/ 	.dword	_$_str
	.align		8
        /*0008*/ 	.dword	_$_str_$_2


//--------------------- .text.triton_poi_fused__native_batch_norm_legit_no_training_mul_sigmoid_24 --------------------------
	.section	.text.triton_poi_fused__native_batch_norm_legit_no_training_mul_sigmoid_24,"ax",@progbits
	.align	128
        .global         triton_poi_fused__native_batch_norm_legit_no_training_mul_sigmoid_24
        .type           triton_poi_fused__native_batch_norm_legit_no_training_mul_sigmoid_24,@function
        .size           triton_poi_fused__native_batch_norm_legit_no_training_mul_sigmoid_24,(.L_x_1 - triton_poi_fused__native_batch_norm_legit_no_training_mul_sigmoid_24)
        .other          triton_poi_fused__native_batch_norm_legit_no_training_mul_sigmoid_24,@"STO_CUDA_ENTRY STV_DEFAULT"
triton_poi_fused__native_batch_norm_legit_no_training_mul_sigmoid_24:
.text.triton_poi_fused__native_batch_norm_legit_no_training_mul_sigmoid_24:
[----:B------:R-:W-:Y:S01]  /*0000*/  LDC R1, c[0x0][0x28] ;  /* 0x00000a00ff017b82 */ /* 0x000fe20000000800 */
[----:B------:R-:W1:Y:S07]  /*0010*/  S2R R0, SR_TID.X ;  /* 0x0000000000007919 */ /* 0x000e6e0000002100 */
[----:B------:R-:W2:Y:S01]  /*0020*/  LDC.64 R2, c[0x0][0x228] ;  /* 0x00008a00ff027b82 */ /* 0x000ea20000000a00 */
[----:B------:R-:W-:Y:S01]  /*0030*/  ULDC.64 UR4, c[0x0][0x208] ;  /* 0x0000820000047ab9 */ /* 0x000fe20000000a00 */
[----:B------:R-:W3:Y:S06]  /*0040*/  S2R R5, SR_CTAID.X ;  /* 0x0000000000057919 */ /* 0x000eec0000002500 */
[----:B------:R-:W4:Y:S08]  /*0050*/  LDC.64 R6, c[0x0][0x220] ;  /* 0x00008800ff067b82 */ /* 0x000f300000000a00 */
[----:B------:R-:W5:Y:S08]  /*0060*/  LDC.64 R8, c[0x0][0x230] ;  /* 0x00008c00ff087b82 */ /* 0x000f700000000a00 */
[----:B------:R-:W5:Y:S01]  /*0070*/  LDC.64 R10, c[0x0][0x238] ;  /* 0x00008e00ff0a7b82 */ /* 0x000f620000000a00 */
[----:B-1----:R-:W-:-:S04]  /*0080*/  SHF.L.U32 R0, R0, 0x1, RZ ;  /* 0x0000000100007819 */ /* 0x002fc800000006ff */
[----:B------:R-:W-:-:S04]  /*0090*/  LOP3.LUT R0, R0, 0xfe, RZ, 0xc0, !PT ;  /* 0x000000fe00007812 */ /* 0x000fc800078ec0ff */
[----:B---3--:R-:W-:-:S05]  /*00a0*/  LEA R0, R5, R0, 0x8 ;  /* 0x0000000005007211 */ /* 0x008fca00078e40ff */
[----:B------:R-:W-:-:S05]  /*00b0*/  IMAD.HI R4, R0, 0x2aaaaaab, RZ ;  /* 0x2aaaaaab00047827 */ /* 0x000fca00078e02ff */
[----:B------:R-:W-:-:S04]  /*00c0*/  SHF.R.U32.HI R5, RZ, 0x1f, R4 ;  /* 0x0000001fff057819 */ /* 0x000fc80000011604 */
[----:B------:R-:W-:-:S05]  /*00d0*/  LEA.HI R5, R4, R5, RZ, 0x19 ;  /* 0x0000000504057211 */ /* 0x000fca00078fc8ff */
[----:B------:R-:W-:Y:S02]  /*00e0*/  IMAD R13, R5, -0x300, R0 ;  /* 0xfffffd00050d7824 */ /* 0x000fe400078e0200 */
[----:B------:R-:W1:Y:S02]  /*00f0*/  LDC.64 R4, c[0x0][0x218] ;  /* 0x00008600ff047b82 */ /* 0x000e640000000a00 */
[----:B--2---:R-:W-:-:S06]  /*0100*/  IMAD.WIDE R2, R13, 0x4, R2 ;  /* 0x000000040d027825 */ /* 0x004fcc00078e0202 */
[----:B------:R-:W2:Y:S01]  /*0110*/  LDG.E.EL.64 R2, desc[UR4][R2.64] ;  /* 0x0000000402027981 */ /* 0x000ea2000c2e1b00 */
[----:B----4-:R-:W-:-:S04]  /*0120*/  IMAD.WIDE R6, R13, 0x4, R6 ;  /* 0x000000040d067825 */ /* 0x010fc800078e0206 */
[C---:B-----5:R-:W-:Y:S02]  /*0130*/  IMAD.WIDE R8, R13.reuse, 0x4, R8 ;  /* 0x000000040d087825 */ /* 0x060fe400078e0208 */
[----:B------:R-:W3:Y:S02]  /*0140*/  LDG.E.EL.64 R6, desc[UR4][R6.64] ;  /* 0x0000000406067981 */ /* 0x000ee4000c2e1b00 */
[----:B0-----:R-:W-:Y:S02]  /*0150*/  IMAD.WIDE R10, R13, 0x4, R10 ;  /* 0x000000040d0a7825 */ /* 0x001fe400078e020a */
[----:B------:R-:W4:Y:S04]  /*0160*/  LDG.E.EL.64 R8, desc[UR4][R8.64] ;  /* 0x0000000408087981 */ /* 0x000f28000c2e1b00 */
[----:B------:R-:W4:Y:S01]  /*0170*/  LDG.E.EL.64 R10, desc[UR4][R10.64] ;  /* 0x000000040a0a7981 */ /* 0x000f22000c2e1b00 */
[----:B-1----:R-:W-:-:S06]  /*0180*/  IMAD.WIDE R4, R0, 0x4, R4 ;  /* 0x0000000400047825 */ /* 0x002fcc00078e0204 */
[----:B------:R-:W3:Y:S01]  /*0190*/  LDG.E.64 R4, desc[UR4][R4.64] ;  /* 0x0000000404047981 */ /* 0x000ee2000c1e1b00 */
[----:B--2---:R-:W-:Y:S01]  /*01a0*/  FADD R2, R2, 9.9999997473787516356e-06 ;  /* 0x3727c5ac02027421 */ /* 0x004fe20000000000 */
[----:B------:R-:W-:-:S03]  /*01b0*/  FADD R3, R3, 9.9999997473787516356e-06 ;  /* 0x3727c5ac03037421 */ /* 0x000fc60000000000 */
[----:B------:R-:W0:Y:S08]  /*01c0*/  MUFU.SQRT R12, R2 ;  /* 0x00000002000c7308 */ /* 0x000e300000002000 */
[----:B------:R-:W1:Y:S01]  /*01d0*/  MUFU.SQRT R13, R3 ;  /* 0x00000003000d7308 */ /* 0x000e620000002000 */
[C---:B0-----:R-:W-:Y:S02]  /*01e0*/  FSETP.GT.AND P0, PT, R12.reuse, 8.50705917302346158658e+37, PT ;  /* 0x7e8000000c00780b */ /* 0x041fe40003f04000 */
[----:B------:R-:W-:-:S02]  /*01f0*/  FSETP.GEU.AND P2, PT, R12, 1.175494350822287508e-38, PT ;  /* 0x008000000c00780b */ /* 0x000fc40003f4e000 */
[C---:B-1----:R-:W-:Y:S02]  /*0200*/  FSETP.GT.AND P1, PT, R13.reuse, 8.50705917302346158658e+37, PT ;  /* 0x7e8000000d00780b */ /* 0x042fe40003f24000 */
[----:B------:R-:W-:-:S07]  /*0210*/  FSETP.GEU.AND P3, PT, R13, 1.175494350822287508e-38, PT ;  /* 0x008000000d00780b */ /* 0x000fce0003f6e000 */
[----:B------:R-:W-:Y:S01]  /*0220*/  @P0 FMUL R12, R12, 0.25 ;  /* 0x3e8000000c0c0820 */ /* 0x000fe20000400000 */
[----:B------:R-:W-:-:S03]  /*0230*/  HFMA2.MMA R2, -RZ, RZ, 1.625, 0 ;  /* 0x3e800000ff027435 */ /* 0x000fc600000001ff */
[----:B------:R-:W-:Y:S01]  /*0240*/  @!P2 FMUL R12, R12, 16777216 ;  /* 0x4b8000000c0ca820 */ /* 0x000fe20000400000 */
[----:B------:R-:W-:-:S05]  /*0250*/  @P1 FMUL R13, R13, 0.25 ;  /* 0x3e8000000d0d1820 */ /* 0x000fca0000400000 */
[----:B------:R-:W0:Y:S01]  /*0260*/  MUFU.RCP R12, R12 ;  /* 0x0000000c000c7308 */ /* 0x000e220000001000 */
[----:B------:R-:W-:Y:S01]  /*0270*/  @!P3 FMUL R13, R13, 16777216 ;  /* 0x4b8000000d0db820 */ /* 0x000fe20000400000 */
[----:B------:R-:W-:-:S06]  /*0280*/  FSEL R3, R2, 1, P0 ;  /* 0x3f80000002037808 */ /* 0x000fcc0000000000 */
[----:B------:R-:W1:Y:S01]  /*0290*/  MUFU.RCP R13, R13 ;  /* 0x0000000d000d7308 */ /* 0x000e620000001000 */
[----:B------:R-:W-:Y:S01]  /*02a0*/  @!P2 FMUL R3, R3, 16777216 ;  /* 0x4b8000000303a820 */ /* 0x000fe20000400000 */
[----:B------:R-:W-:Y:S01]  /*02b0*/  FSEL R14, R2, 1, P1 ;  /* 0x3f800000020e7808 */ /* 0x000fe20000800000 */
[----:B---3--:R-:W-:Y:S02]  /*02c0*/  FADD R4, R4, -R6 ;  /* 0x8000000604047221 */ /* 0x008fe40000000000 */
[----:B0-----:R-:W-:Y:S02]  /*02d0*/  FMUL R3, R12, R3 ;  /* 0x000000030c037220 */ /* 0x001fe40000400000 */
[----:B------:R-:W-:Y:S01]  /*02e0*/  @!P3 FMUL R14, R14, 16777216 ;  /* 0x4b8000000e0eb820 */ /* 0x000fe20000400000 */
[----:B------:R-:W-:Y:S01]  /*02f0*/  FADD R5, R5, -R7 ;  /* 0x8000000705057221 */ /* 0x000fe20000000000 */
[----:B------:R-:W-:Y:S02]  /*0300*/  FMUL R3, R4, R3 ;  /* 0x0000000304037220 */ /* 0x000fe40000400000 */
[----:B-1----:R-:W-:-:S02]  /*0310*/  FMUL R14, R13, R14 ;  /* 0x0000000e0d0e7220 */ /* 0x002fc40000400000 */
[----:B----4-:R-:W-:Y:S02]  /*0320*/  FFMA R8, R8, R3, R10 ;  /* 0x0000000308087223 */ /* 0x010fe4000000000a */
[----:B------:R-:W-:Y:S02]  /*0330*/  FMUL R14, R5, R14 ;  /* 0x0000000e050e7220 */ /* 0x000fe40000400000 */
[----:B------:R-:W-:Y:S02]  /*0340*/  FADD R3, RZ, -R8 ;  /* 0x80000008ff037221 */ /* 0x000fe40000000000 */
[----:B------:R-:W-:Y:S02]  /*0350*/  FFMA R9, R9, R14, R11 ;  /* 0x0000000e09097223 */ /* 0x000fe4000000000b */
[----:B------:R-:W-:Y:S02]  /*0360*/  FMUL R4, R3, 1.4426950216293334961 ;  /* 0x3fb8aa3b03047820 */ /* 0x000fe40000400000 */
[----:B------:R-:W-:-:S04]  /*0370*/  FADD R3, RZ, -R9 ;  /* 0x80000009ff037221 */ /* 0x000fc80000000000 */
[----:B------:R-:W-:Y:S01]  /*0380*/  FMUL R6, R3, 1.4426950216293334961 ;  /* 0x3fb8aa3b03067820 */ /* 0x000fe20000400000 */
[----:B------:R-:W-:-:S04]  /*0390*/  FSETP.GEU.AND P0, PT, R4, -126, PT ;  /* 0xc2fc00000400780b */ /* 0x000fc80003f0e000 */
[----:B------:R-:W-:-:S09]  /*03a0*/  FSETP.GEU.AND P1, PT, R6, -126, PT ;  /* 0xc2fc00000600780b */ /* 0x000fd20003f2e000 */
[----:B------:R-:W-:-:S04]  /*03b0*/  @!P0 FMUL R4, R4, 0.5 ;  /* 0x3f00000004048820 */ /* 0x000fc80000400000 */
[----:B------:R-:W-:Y:S01]  /*03c0*/  @!P1 FMUL R6, R6, 0.5 ;  /* 0x3f00000006069820 */ /* 0x000fe20000400000 */
[----:B------:R-:W0:Y:S08]  /*03d0*/  MUFU.EX2 R3, R4 ;  /* 0x0000000400037308 */ /* 0x000e300000000800 */
[----:B------:R-:W1:Y:S01]  /*03e0*/  MUFU.EX2 R5, R6 ;  /* 0x0000000600057308 */ /* 0x000e620000000800 */
[----:B0-----:R-:W-:-:S04]  /*03f0*/  @!P0 FMUL R3, R3, R3 ;  /* 0x0000000303038220 */ /* 0x001fc80000400000 */
[----:B------:R-:W-:Y:S01]  /*0400*/  FADD R7, R3, 1 ;  /* 0x3f80000003077421 */ /* 0x000fe20000000000 */
[----:B-1----:R-:W-:-:S04]  /*0410*/  @!P1 FMUL R5, R5, R5 ;  /* 0x0000000505059220 */ /* 0x002fc80000400000 */
[----:B------:R-:W-:Y:S01]  /*0420*/  FADD R10, R5, 1 ;  /* 0x3f800000050a7421 */ /* 0x000fe20000000000 */
[----:B------:R-:W-:Y:S01]  /*0430*/  FSETP.GT.AND P0, PT, R7, 8.50705917302346158658e+37, PT ;  /* 0x7e8000000700780b */ /* 0x000fe20003f04000 */
[----:B------:R-:W0:Y:S03]  /*0440*/  LDC.64 R4, c[0x0][0x210] ;  /* 0x00008400ff047b82 */ /* 0x000e260000000a00 */
[----:B------:R-:W-:-:S09]  /*0450*/  FSETP.GT.AND P1, PT, R10, 8.50705917302346158658e+37, PT ;  /* 0x7e8000000a00780b */ /* 0x000fd20003f24000 */
[----:B------:R-:W-:-:S04]  /*0460*/  @P0 FMUL R7, R7, 0.25 ;  /* 0x3e80000007070820 */ /* 0x000fc80000400000 */
[----:B------:R-:W-:Y:S02]  /*0470*/  @P1 FMUL R10, R10, 0.25 ;  /* 0x3e8000000a0a1820 */ /* 0x000fe40000400000 */
[----:B------:R-:W1:Y:S08]  /*0480*/  MUFU.RCP R7, R7 ;  /* 0x0000000700077308 */ /* 0x000e700000001000 */
[----:B------:R-:W2:Y:S01]  /*0490*/  MUFU.RCP R10, R10 ;  /* 0x0000000a000a7308 */ /* 0x000ea20000001000 */
[----:B------:R-:W-:-:S02]  /*04a0*/  FSEL R6, R2, 1, P0 ;  /* 0x3f80000002067808 */ /* 0x000fc40000000000 */
[----:B------:R-:W-:-:S03]  /*04b0*/  FSEL R3, R2, 1, P1 ;  /* 0x3f80000002037808 */ /* 0x000fc60000800000 */
[----:B-1----:R-:W-:-:S04]  /*04c0*/  FMUL R11, R7, R6 ;  /* 0x00000006070b7220 */ /* 0x002fc80000400000 */
[----:B------:R-:W-:Y:S01]  /*04d0*/  FMUL R8, R8, R11 ;  /* 0x0000000b08087220 */ /* 0x000fe20000400000 */
[----:B--2---:R-:W-:Y:S01]  /*04e0*/  FMUL R6, R10, R3 ;  /* 0x000000030a067220 */ /* 0x004fe20000400000 */
[----:B0-----:R-:W-:-:S04]  /*04f0*/  IMAD.WIDE R2, R0, 0x4, R4 ;  /* 0x0000000400027825 */ /* 0x001fc800078e0204 */
[----:B------:R-:W-:-:S05]  /*0500*/  FMUL R9, R9, R6 ;  /* 0x0000000609097220 */ /* 0x000fca0000400000 */
[----:B------:R-:W-:Y:S01]  /*0510*/  STG.E.64 desc[UR4][R2.64], R8 ;  /* 0x0000000802007986 */ /* 0x000fe2000c101b04 */
[----:B------:R-:W-:Y:S05]  /*0520*/  EXIT ;  /* 0x000000000000794d */ /* 0x000fea0003800000 */
.L_x_0:
[----:B------:R-:W-:-:S00]  /*0530*/  BRA `(.L_x_0) ;  /* 0xfffffffc00fc7947 */ /* 0x000fc0000383ffff */
[----:B------:R-:W-:-:S00]  /*0540*/  NOP ;  /* 0x0000000000007918 */ /* 0x000fc00000000000 */
        /* <DEDUP_REMOVED lines=11> */
.L_x_1:


//--------------------- .nv.global.init           --------------------------
	.section	.nv.global.init,"aw",@progbits
.nv.global.init:
	.type		_$_str,@object
	.size		_$_str,(_$_str_$_2 - _$_str)
_$_str:
        /*0000*/ 	.byte	0x5f, 0x5f, 0x43, 0x55, 0x44, 0x41, 0x5f, 0x46, 0x54, 0x5a, 0x00
	.type		_$_str_$_2,@object
	.size		_$_str_$_2,(.L_1 - _$_str_$_2)
_$_str_$_2:
        /*000b*/ 	.byte	0x5f, 0x5f, 0x43, 0x55, 0x44, 0x41, 0x5f, 0x50, 0x52, 0x45, 0x43, 0x5f, 0x53, 0x51, 0x52, 0x54
        /*001b*/ 	.byte	0x00
.L_1:


//--------------------- .nv.constant0.triton_poi_fused__native_batch_norm_legit_no_training_mul_sigmoid_24 --------------------------
	.section	.nv.constant0.triton_poi_fused__native_batch_norm_legit_no_training_mul_sigmoid_24,"a",@progbits
	.sectionflags	@""
	.align	4
.nv.constant0.triton_poi_fused__native_batch_norm_legit_no_training_mul_sigmoid_24:
	.zero		580
